//
// Generated by NVIDIA NVVM Compiler
//
// Compiler Build ID: CL-36424714
// Cuda compilation tools, release 13.0, V13.0.88
// Based on NVVM 20.0.0
//

.version 9.0
.target sm_100
.address_size 64

	// .globl	_Z11vectorMultiPdS_P6float2i

.visible .entry _Z11vectorMultiPdS_P6float2i(
	.param .u64 .ptr .align 1 _Z11vectorMultiPdS_P6float2i_param_0,
	.param .u64 .ptr .align 1 _Z11vectorMultiPdS_P6float2i_param_1,
	.param .u64 .ptr .align 1 _Z11vectorMultiPdS_P6float2i_param_2,
	.param .u32 _Z11vectorMultiPdS_P6float2i_param_3
)
{
	.reg .pred 	%p<2>;
	.reg .b32 	%r<6>;
	.reg .b32 	%f<2>;
	.reg .b64 	%rd<11>;
	.reg .b64 	%fd<4>;

	ld.param.u64 	%rd1, [_Z11vectorMultiPdS_P6float2i_param_0];
	ld.param.u64 	%rd2, [_Z11vectorMultiPdS_P6float2i_param_1];
	ld.param.u64 	%rd3, [_Z11vectorMultiPdS_P6float2i_param_2];
	ld.param.u32 	%r2, [_Z11vectorMultiPdS_P6float2i_param_3];
	mov.u32 	%r3, %ntid.x;
	mov.u32 	%r4, %ctaid.x;
	mov.u32 	%r5, %tid.x;
	mad.lo.s32 	%r1, %r3, %r4, %r5;
	setp.ge.s32 	%p1, %r1, %r2;
	@%p1 bra 	$L__BB0_2;
	cvta.to.global.u64 	%rd4, %rd1;
	cvta.to.global.u64 	%rd5, %rd2;
	cvta.to.global.u64 	%rd6, %rd3;
	mul.wide.s32 	%rd7, %r1, 8;
	add.s64 	%rd8, %rd4, %rd7;
	ld.global.f64 	%fd1, [%rd8];
	add.s64 	%rd9, %rd5, %rd7;
	ld.global.f64 	%fd2, [%rd9];
	mul.f64 	%fd3, %fd1, %fd2;
	cvt.rn.f32.f64 	%f1, %fd3;
	add.s64 	%rd10, %rd6, %rd7;
	st.global.f32 	[%rd10], %f1;
$L__BB0_2:
	ret;

}


// ===== COMPILED SASS (sm_100) =====

	.target	sm_100

	.elftype	@"ET_EXEC"


//--------------------- .note.nv.tkinfo           --------------------------
	.section	.note.nv.tkinfo,"",@"SHT_NOTE"
	.sectionflags	@"SHF_NOTE_NV_TKINFO"
	.tkinfo
        /*0018*/ 	.word	0x00000002
        /*0030*/ 	.string	""
        /*0030*/ 	.string	"ptxas"
        /*0030*/ 	.string	"Cuda compilation tools, release 13.0, V13.0.88"
        /*0030*/ 	.string	"Build cuda_13.0.r13.0/compiler.36424714_0"
        /*0030*/ 	.string	"-arch sm_100 -m 64 "



//--------------------- .note.nv.cuinfo           --------------------------
	.section	.note.nv.cuinfo,"",@"SHT_NOTE"
	.sectionflags	@"SHF_NOTE_NV_CUINFO"
        /*0018*/ 	.short	0x0002
        /*001a*/ 	.short	0x0064
        /*001c*/ 	.short	0x0082
	.zero		2


//--------------------- .nv.info                  --------------------------
	.section	.nv.info,"",@"SHT_CUDA_INFO"
	.align	4


	//----- nvinfo : EIATTR_REGCOUNT
	.align		4
        /*0000*/ 	.byte	0x04, 0x2f
        /*0002*/ 	.short	(.L_1 - .L_0)
	.align		4
.L_0:
        /*0004*/ 	.word	index@(_Z11vectorMultiPdS_P6float2i)
        /*0008*/ 	.word	0x0000000e


	//----- nvinfo : EIATTR_FRAME_SIZE
	.align		4
.L_1:
        /*000c*/ 	.byte	0x04, 0x11
        /*000e*/ 	.short	(.L_3 - .L_2)
	.align		4
.L_2:
        /*0010*/ 	.word	index@(_Z11vectorMultiPdS_P6float2i)
        /*0014*/ 	.word	0x00000000


	//----- nvinfo : EIATTR_MIN_STACK_SIZE
	.align		4
.L_3:
        /*0018*/ 	.byte	0x04, 0x12
        /*001a*/ 	.short	(.L_5 - .L_4)
	.align		4
.L_4:
        /*001c*/ 	.word	index@(_Z11vectorMultiPdS_P6float2i)
        /*0020*/ 	.word	0x00000000
.L_5:


//--------------------- .nv.compat                --------------------------
	.section	.nv.compat,"",@"SHT_CUDA_COMPAT_INFO"
	.align	4
        /*0000*/ 	.byte	0x02, 0x09, 0x00, 0x00, 0x02, 0x02, 0x01, 0x00, 0x02, 0x05, 0x05, 0x00, 0x03, 0x07, 0x01, 0x01
        /*0010*/ 	.byte	0x02, 0x03, 0x00, 0x00, 0x02, 0x06, 0x01, 0x00, 0x04, 0x0b, 0x08, 0x00, 0x01, 0x00, 0x00, 0x00
        /*0020*/ 	.byte	0x00, 0x00, 0x00, 0x00


//--------------------- .nv.info._Z11vectorMultiPdS_P6float2i --------------------------
	.section	.nv.info._Z11vectorMultiPdS_P6float2i,"",@"SHT_CUDA_INFO"
	.sectionflags	@""
	.align	4


	//----- nvinfo : EIATTR_CUDA_API_VERSION
	.align		4
        /*0000*/ 	.byte	0x04, 0x37
        /*0002*/ 	.short	(.L_7 - .L_6)
.L_6:
        /*0004*/ 	.word	0x00000082


	//----- nvinfo : EIATTR_KPARAM_INFO
	.align		4
.L_7:
        /*0008*/ 	.byte	0x04, 0x17
        /*000a*/ 	.short	(.L_9 - .L_8)
.L_8:
        /*000c*/ 	.word	0x00000000
        /*0010*/ 	.short	0x0003
        /*0012*/ 	.short	0x0018
        /*0014*/ 	.byte	0x00, 0xf0, 0x11, 0x00


	//----- nvinfo : EIATTR_KPARAM_INFO
	.align		4
.L_9:
        /*0018*/ 	.byte	0x04, 0x17
        /*001a*/ 	.short	(.L_11 - .L_10)
.L_10:
        /*001c*/ 	.word	0x00000000
        /*0020*/ 	.short	0x0002
        /*0022*/ 	.short	0x0010
        /*0024*/ 	.byte	0x00, 0xf5, 0x21, 0x00


	//----- nvinfo : EIATTR_KPARAM_INFO
	.align		4
.L_11:
        /*0028*/ 	.byte	0x04, 0x17
        /*002a*/ 	.short	(.L_13 - .L_12)
.L_12:
        /*002c*/ 	.word	0x00000000
        /*0030*/ 	.short	0x0001
        /*0032*/ 	.short	0x0008
        /*0034*/ 	.byte	0x00, 0xf5, 0x21, 0x00


	//----- nvinfo : EIATTR_KPARAM_INFO
	.align		4
.L_13:
        /*0038*/ 	.byte	0x04, 0x17
        /*003a*/ 	.short	(.L_15 - .L_14)
.L_14:
        /*003c*/ 	.word	0x00000000
        /*0040*/ 	.short	0x0000
        /*0042*/ 	.short	0x0000
        /*0044*/ 	.byte	0x00, 0xf5, 0x21, 0x00


	//----- nvinfo : EIATTR_SPARSE_MMA_MASK
	.align		4
.L_15:
        /*0048*/ 	.byte	0x03, 0x50
        /*004a*/ 	.short	0x0000


	//----- nvinfo : EIATTR_MAXREG_COUNT
	.align		4
        /*004c*/ 	.byte	0x03, 0x1b
        /*004e*/ 	.short	0x00ff


	//----- nvinfo : EIATTR_MERCURY_ISA_VERSION
	.align		4
        /*0050*/ 	.byte	0x03, 0x5f
        /*0052*/ 	.short	0x0101


	//----- nvinfo : EIATTR_VRC_CTA_INIT_COUNT
	.align		4
        /*0054*/ 	.byte	0x02, 0x4a
	.zero		1
	.zero		1


	//----- nvinfo : EIATTR_EXIT_INSTR_OFFSETS
	.align		4
        /*0058*/ 	.byte	0x04, 0x1c
        /*005a*/ 	.short	(.L_17 - .L_16)


	//   ....[0]....
.L_16:
        /*005c*/ 	.word	0x00000070


	//   ....[1]....
        /*0060*/ 	.word	0x00000140


	//----- nvinfo : EIATTR_CBANK_PARAM_SIZE
	.align		4
.L_17:
        /*0064*/ 	.byte	0x03, 0x19
        /*0066*/ 	.short	0x001c


	//----- nvinfo : EIATTR_PARAM_CBANK
	.align		4
        /*0068*/ 	.byte	0x04, 0x0a
        /*006a*/ 	.short	(.L_19 - .L_18)
	.align		4
.L_18:
        /*006c*/ 	.word	index@(.nv.constant0._Z11vectorMultiPdS_P6float2i)
        /*0070*/ 	.short	0x0380
        /*0072*/ 	.short	0x001c


	//----- nvinfo : EIATTR_SW_WAR
	.align		4
.L_19:
        /*0074*/ 	.byte	0x04, 0x36
        /*0076*/ 	.short	(.L_21 - .L_20)
.L_20:
        /*0078*/ 	.word	0x00000008
.L_21:


//--------------------- .nv.callgraph             --------------------------
	.section	.nv.callgraph,"",@"SHT_CUDA_CALLGRAPH"
	.align	4
	.sectionentsize	8
	.align		4
        /*0000*/ 	.word	0x00000000
	.align		4
        /*0004*/ 	.word	0xffffffff
	.align		4
        /*0008*/ 	.word	0x00000000
	.align		4
        /*000c*/ 	.word	0xfffffffe
	.align		4
        /*0010*/ 	.word	0x00000000
	.align		4
        /*0014*/ 	.word	0xfffffffd
	.align		4
        /*0018*/ 	.word	0x00000000
	.align		4
        /*001c*/ 	.word	0xfffffffc


//--------------------- .text._Z11vectorMultiPdS_P6float2i --------------------------
	.section	.text._Z11vectorMultiPdS_P6float2i,"ax",@progbits
	.align	128
        .global         _Z11vectorMultiPdS_P6float2i
        .type           _Z11vectorMultiPdS_P6float2i,@function
        .size           _Z11vectorMultiPdS_P6float2i,(.L_x_1 - _Z11vectorMultiPdS_P6float2i)
        .other          _Z11vectorMultiPdS_P6float2i,@"STO_CUDA_ENTRY STV_DEFAULT"
_Z11vectorMultiPdS_P6float2i:
.text._Z11vectorMultiPdS_P6float2i:
[----:B------:R-:W-:Y:S01]  /*0000*/  LDC R1, c[0x0][0x37c] ;  /* 0x0000df00ff017b82 */ /* 0x000fe20000000800 */
[----:B------:R-:W0:Y:S01]  /*0010*/  S2R R11, SR_CTAID.X ;  /* 0x00000000000b7919 */ /* 0x000e220000002500 */
[----:B------:R-:W0:Y:S01]  /*0020*/  LDCU UR4, c[0x0][0x360] ;  /* 0x00006c00ff0477ac */ /* 0x000e220008000800 */
[----:B------:R-:W0:Y:S01]  /*0030*/  S2R R0, SR_TID.X ;  /* 0x0000000000007919 */ /* 0x000e220000002100 */
[----:B------:R-:W1:Y:S01]  /*0040*/  LDCU UR5, c[0x0][0x398] ;  /* 0x00007300ff0577ac */ /* 0x000e620008000800 */
[----:B0-----:R-:W-:-:S05]  /*0050*/  IMAD R11, R11, UR4, R0 ;  /* 0x000000040b0b7c24 */ /* 0x001fca000f8e0200 */
[----:B-1----:R-:W-:-:S13]  /*0060*/  ISETP.GE.AND P0, PT, R11, UR5, PT ;  /* 0x000000050b007c0c */ /* 0x002fda000bf06270 */
[----:B------:R-:W-:Y:S05]  /*0070*/  @P0 EXIT ;  /* 0x000000000000094d */ /* 0x000fea0003800000 */
[----:B------:R-:W0:Y:S01]  /*0080*/  LDC.64 R2, c[0x0][0x380] ;  /* 0x0000e000ff027b82 */ /* 0x000e220000000a00 */
[----:B------:R-:W1:Y:S07]  /*0090*/  LDCU.64 UR4, c[0x0][0x358] ;  /* 0x00006b00ff0477ac */ /* 0x000e6e0008000a00 */
[----:B------:R-:W2:Y:S08]  /*00a0*/  LDC.64 R4, c[0x0][0x388] ;  /* 0x0000e200ff047b82 */ /* 0x000eb00000000a00 */
[----:B------:R-:W3:Y:S01]  /*00b0*/  LDC.64 R8, c[0x0][0x390] ;  /* 0x0000e400ff087b82 */ /* 0x000ee20000000a00 */
[----:B0-----:R-:W-:-:S06]  /*00c0*/  IMAD.WIDE R2, R11, 0x8, R2 ;  /* 0x000000080b027825 */ /* 0x001fcc00078e0202 */
[----:B-1----:R-:W4:Y:S01]  /*00d0*/  LDG.E.64 R2, desc[UR4][R2.64] ;  /* 0x0000000402027981 */ /* 0x002f22000c1e1b00 */
[----:B--2---:R-:W-:-:S06]  /*00e0*/  IMAD.WIDE R4, R11, 0x8, R4 ;  /* 0x000000080b047825 */ /* 0x004fcc00078e0204 */
[----:B------:R-:W4:Y:S01]  /*00f0*/  LDG.E.64 R4, desc[UR4][R4.64] ;  /* 0x0000000404047981 */ /* 0x000f22000c1e1b00 */
[----:B---3--:R-:W-:Y:S01]  /*0100*/  IMAD.WIDE R8, R11, 0x8, R8 ;  /* 0x000000080b087825 */ /* 0x008fe200078e0208 */
[----:B----4-:R-:W-:-:S10]  /*0110*/  DMUL R6, R2, R4 ;  /* 0x0000000402067228 */ /* 0x010fd40000000000 */
[----:B------:R-:W0:Y:S02]  /*0120*/  F2F.F32.F64 R7, R6 ;  /* 0x0000000600077310 */ /* 0x000e240000301000 */
[----:B0-----:R-:W-:Y:S01]  /*0130*/  STG.E desc[UR4][R8.64], R7 ;  /* 0x0000000708007986 */ /* 0x001fe2000c101904 */
[----:B------:R-:W-:Y:S05]  /*0140*/  EXIT ;  /* 0x000000000000794d */ /* 0x000fea0003800000 */
.L_x_0:
[----:B------:R-:W-:-:S00]  /*0150*/  BRA `(.L_x_0) ;  /* 0xfffffffc00fc7947 */ /* 0x000fc0000383ffff */
[----:B------:R-:W-:-:S00]  /*0160*/  NOP ;  /* 0x0000000000007918 */ /* 0x000fc00000000000 */
        /* <DEDUP_REMOVED lines=9> */
.L_x_1:


//--------------------- .nv.shared.reserved.0     --------------------------
	.section	.nv.shared.reserved.0,"aw",@nobits
	.weak		__nv_reservedSMEM_offset_0_alias
	.size		__nv_reservedSMEM_offset_0_alias, 0, 64
	.other		__nv_reservedSMEM_offset_0_alias,@"STO_CUDA_RESERVED_SHARED STV_DEFAULT"
__nv_reservedSMEM_offset_0_alias:
	.zero		0
	.zero		64


//--------------------- .nv.constant0._Z11vectorMultiPdS_P6float2i --------------------------
	.section	.nv.constant0._Z11vectorMultiPdS_P6float2i,"a",@progbits
	.sectionflags	@""
	.align	4
.nv.constant0._Z11vectorMultiPdS_P6float2i:
	.zero		924


//--------------------- SYMBOLS --------------------------

	.type		.nv.reservedSmem.offset0,@object
	.size		.nv.reservedSmem.offset0,0x4
